	.headerflags	@"EF_CUDA_TEXMODE_UNIFIED EF_CUDA_64BIT_ADDRESS EF_CUDA_ACCELERATORS EF_CUDA_SM90 EF_CUDA_VIRTUAL_SM(EF_CUDA_SM90)"
	.elftype	@"ET_EXEC"


//--------------------- .nv.info                  --------------------------
	.section	.nv.info,"",@"SHT_CUDA_INFO"
	.align	4


	//----- nvinfo : EIATTR_REGCOUNT
	.align		4
        /*0000*/ 	.byte	0x04, 0x2f
        /*0002*/ 	.short	(.L_3 - .L_2)
	.align		4
.L_2:
        /*0004*/ 	.word	index@(triton_poi_fused__native_batch_norm_legit_no_training_hardtanh_hardtanh_backward_16)
        /*0008*/ 	.word	0x00000012


	//----- nvinfo : EIATTR_MIN_STACK_SIZE
	.align		4
.L_3:
        /*000c*/ 	.byte	0x04, 0x12
        /*000e*/ 	.short	(.L_5 - .L_4)
	.align		4
.L_4:
        /*0010*/ 	.word	index@(triton_poi_fused__native_batch_norm_legit_no_training_hardtanh_hardtanh_backward_16)
        /*0014*/ 	.word	0x00000000


	//----- nvinfo : EIATTR_FRAME_SIZE
	.align		4
.L_5:
        /*0018*/ 	.byte	0x04, 0x11
        /*001a*/ 	.short	(.L_7 - .L_6)
	.align		4
.L_6:
        /*001c*/ 	.word	index@(triton_poi_fused__native_batch_norm_legit_no_training_hardtanh_hardtanh_backward_16)
        /*0020*/ 	.word	0x00000000


	//----- nvinfo : EIATTR_MIN_STACK_SIZE
	.align		4
.L_7:
        /*0024*/ 	.byte	0x04, 0x12
        /*0026*/ 	.short	(.L_9 - .L_8)
	.align		4
.L_8:
        /*0028*/ 	.word	index@(triton_poi_fused__native_batch_norm_legit_no_training_hardtanh_hardtanh_backward_16)
        /*002c*/ 	.word	0x00000000
.L_9:


//--------------------- .nv.info.triton_poi_fused__native_batch_norm_legit_no_training_hardtanh_hardtanh_backward_16 --------------------------
	.section	.nv.info.triton_poi_fused__native_batch_norm_legit_no_training_hardtanh_hardtanh_backward_16,"",@"SHT_CUDA_INFO"
	.sectionflags	@""
	.align	4


	//----- nvinfo : EIATTR_CUDA_API_VERSION
	.align		4
        /*0000*/ 	.byte	0x04, 0x37
        /*0002*/ 	.short	(.L_11 - .L_10)
.L_10:
        /*0004*/ 	.word	0x0000007c


	//----- nvinfo : EIATTR_KPARAM_INFO
	.align		4
.L_11:
        /*0008*/ 	.byte	0x04, 0x17
        /*000a*/ 	.short	(.L_13 - .L_12)
.L_12:
        /*000c*/ 	.word	0x00000000
        /*0010*/ 	.short	0x0007
        /*0012*/ 	.short	0x0038
        /*0014*/ 	.byte	0x00, 0xf0, 0x11, 0x00


	//----- nvinfo : EIATTR_KPARAM_INFO
	.align		4
.L_13:
        /*0018*/ 	.byte	0x04, 0x17
        /*001a*/ 	.short	(.L_15 - .L_14)
.L_14:
        /*001c*/ 	.word	0x00000000
        /*0020*/ 	.short	0x0006
        /*0022*/ 	.short	0x0030
        /*0024*/ 	.byte	0x00, 0xf4, 0x21, 0x00


	//----- nvinfo : EIATTR_KPARAM_INFO
	.align		4
.L_15:
        /*0028*/ 	.byte	0x04, 0x17
        /*002a*/ 	.short	(.L_17 - .L_16)
.L_16:
        /*002c*/ 	.word	0x00000000
        /*0030*/ 	.short	0x0005
        /*0032*/ 	.short	0x0028
        /*0034*/ 	.byte	0x00, 0xf4, 0x21, 0x00


	//----- nvinfo : EIATTR_KPARAM_INFO
	.align		4
.L_17:
        /*0038*/ 	.byte	0x04, 0x17
        /*003a*/ 	.short	(.L_19 - .L_18)
.L_18:
        /*003c*/ 	.word	0x00000000
        /*0040*/ 	.short	0x0004
        /*0042*/ 	.short	0x0020
        /*0044*/ 	.byte	0x00, 0xf4, 0x21, 0x00


	//----- nvinfo : EIATTR_KPARAM_INFO
	.align		4
.L_19:
        /*0048*/ 	.byte	0x04, 0x17
        /*004a*/ 	.short	(.L_21 - .L_20)
.L_20:
        /*004c*/ 	.word	0x00000000
        /*0050*/ 	.short	0x0003
        /*0052*/ 	.short	0x0018
        /*0054*/ 	.byte	0x00, 0xf4, 0x21, 0x00


	//----- nvinfo : EIATTR_KPARAM_INFO
	.align		4
.L_21:
        /*0058*/ 	.byte	0x04, 0x17
        /*005a*/ 	.short	(.L_23 - .L_22)
.L_22:
        /*005c*/ 	.word	0x00000000
        /*0060*/ 	.short	0x0002
        /*0062*/ 	.short	0x0010
        /*0064*/ 	.byte	0x00, 0xf4, 0x21, 0x00


	//----- nvinfo : EIATTR_KPARAM_INFO
	.align		4
.L_23:
        /*0068*/ 	.byte	0x04, 0x17
        /*006a*/ 	.short	(.L_25 - .L_24)
.L_24:
        /*006c*/ 	.word	0x00000000
        /*0070*/ 	.short	0x0001
        /*0072*/ 	.short	0x0008
        /*0074*/ 	.byte	0x00, 0xf4, 0x21, 0x00


	//----- nvinfo : EIATTR_KPARAM_INFO
	.align		4
.L_25:
        /*0078*/ 	.byte	0x04, 0x17
        /*007a*/ 	.short	(.L_27 - .L_26)
.L_26:
        /*007c*/ 	.word	0x00000000
        /*0080*/ 	.short	0x0000
        /*0082*/ 	.short	0x0000
        /*0084*/ 	.byte	0x00, 0xf4, 0x21, 0x00


	//----- nvinfo : EIATTR_SPARSE_MMA_MASK
	.align		4
.L_27:
        /*0088*/ 	.byte	0x03, 0x50
        /*008a*/ 	.short	0x0000


	//----- nvinfo : EIATTR_MAXREG_COUNT
	.align		4
        /*008c*/ 	.byte	0x03, 0x1b
        /*008e*/ 	.short	0x00ff


	//----- nvinfo : EIATTR_EXIT_INSTR_OFFSETS
	.align		4
        /*0090*/ 	.byte	0x04, 0x1c
        /*0092*/ 	.short	(.L_29 - .L_28)


	//   ....[0]....
.L_28:
        /*0094*/ 	.word	0x000005b0


	//----- nvinfo : EIATTR_REQNTID
	.align		4
.L_29:
        /*0098*/ 	.byte	0x04, 0x10
        /*009a*/ 	.short	(.L_31 - .L_30)
.L_30:
        /*009c*/ 	.word	0x00000080
        /*00a0*/ 	.word	0x00000001
        /*00a4*/ 	.word	0x00000001


	//----- nvinfo : EIATTR_CBANK_PARAM_SIZE
	.align		4
.L_31:
        /*00a8*/ 	.byte	0x03, 0x19
        /*00aa*/ 	.short	0x003c


	//----- nvinfo : EIATTR_PARAM_CBANK
	.align		4
        /*00ac*/ 	.byte	0x04, 0x0a
        /*00ae*/ 	.short	(.L_33 - .L_32)
	.align		4
.L_32:
        /*00b0*/ 	.word	index@(.nv.constant0.triton_poi_fused__native_batch_norm_legit_no_training_hardtanh_hardtanh_backward_16)
        /*00b4*/ 	.short	0x0210
        /*00b6*/ 	.short	0x003c


	//----- nvinfo : EIATTR_SW_WAR
	.align		4
.L_33:
        /*00b8*/ 	.byte	0x04, 0x36
        /*00ba*/ 	.short	(.L_35 - .L_34)
.L_34:
        /*00bc*/ 	.word	0x00000008
.L_35:


//--------------------- .nv.callgraph             --------------------------
	.section	.nv.callgraph,"",@"SHT_CUDA_CALLGRAPH"
	.align	4
	.sectionentsize	8
	.align		4
        /*0000*/ 	.word	0x00000000
	.align		4
        /*0004*/ 	.word	0xffffffff
	.align		4
        /*0008*/ 	.word	0x00000000
	.align		4
        /*000c*/ 	.word	0xfffffffe
	.align		4
        /*0010*/ 	.word	0x00000000
	.align		4
        /*0014*/ 	.word	0xfffffffd
	.align		4
        /*0018*/ 	.word	0x00000000
	.align		4
        /*001c*/ 	.word	0xfffffffc


//--------------------- .nv.constant4             --------------------------
	.section	.nv.constant4,"a",@progbits
	.align	8
	.align		8
.nv.constant4:
        /*0000*/ 	.dword	_$_str
	.align		8
        /*0008*/ 	.dword	_$_str_$_2


//--------------------- .text.triton_poi_fused__native_batch_norm_legit_no_training_hardtanh_hardtanh_backward_16 --------------------------
	.section	.text.triton_poi_fused__native_batch_norm_legit_no_training_hardtanh_hardtanh_backward_16,"ax",@progbits
	.align	128
        .global         triton_poi_fused__native_batch_norm_legit_no_training_hardtanh_hardtanh_backward_16
        .type           triton_poi_fused__native_batch_norm_legit_no_training_hardtanh_hardtanh_backward_16,@function
        .size           triton_poi_fused__native_batch_norm_legit_no_training_hardtanh_hardtanh_backward_16,(.L_x_1 - triton_poi_fused__native_batch_norm_legit_no_training_hardtanh_hardtanh_backward_16)
        .other          triton_poi_fused__native_batch_norm_legit_no_training_hardtanh_hardtanh_backward_16,@"STO_CUDA_ENTRY STV_DEFAULT"
triton_poi_fused__native_batch_norm_legit_no_training_hardtanh_hardtanh_backward_16:
.text.triton_poi_fused__native_batch_norm_legit_no_training_hardtanh_hardtanh_backward_16:
[----:B------:R-:W-:Y:S01]  /*0000*/  LDC R1, c[0x0][0x28] ;  /* 0x00000a00ff017b82 */ /* 0x000fe20000000800 */
[----:B------:R-:W1:Y:S07]  /*0010*/  S2R R0, SR_TID.X ;  /* 0x0000000000007919 */ /* 0x000e6e0000002100 */
[----:B------:R-:W2:Y:S01]  /*0020*/  LDC.64 R8, c[0x0][0x220] ;  /* 0x00008800ff087b82 */ /* 0x000ea20000000a00 */
[----:B------:R-:W-:Y:S01]  /*0030*/  ULDC.64 UR4, c[0x0][0x208] ;  /* 0x0000820000047ab9 */ /* 0x000fe20000000a00 */
[----:B------:R-:W-:Y:S01]  /*0040*/  ULDC.64 UR6, c[0x0][0x240] ;  /* 0x0000900000067ab9 */ /* 0x000fe20000000a00 */
[----:B------:R-:W3:Y:S05]  /*0050*/  S2R R5, SR_CTAID.X ;  /* 0x0000000000057919 */ /* 0x000eea0000002500 */
[----:B------:R-:W4:Y:S08]  /*0060*/  LDC.64 R12, c[0x0][0x230] ;  /* 0x00008c00ff0c7b82 */ /* 0x000f300000000a00 */
[----:B------:R-:W5:Y:S01]  /*0070*/  LDC.64 R10, c[0x0][0x228] ;  /* 0x00008a00ff0a7b82 */ /* 0x000f620000000a00 */
[----:B-1----:R-:W-:Y:S01]  /*0080*/  IMAD.SHL.U32 R0, R0, 0x4, RZ ;  /* 0x0000000400007824 */ /* 0x002fe200078e00ff */
[----:B---3--:R-:W-:-:S04]  /*0090*/  SHF.R.S32.HI R3, RZ, 0x16, R5 ;  /* 0x00000016ff037819 */ /* 0x008fc80000011405 */
[----:B------:R-:W-:Y:S02]  /*00a0*/  LOP3.LUT R0, R0, 0x1fc, RZ, 0xc0, !PT ;  /* 0x000001fc00007812 */ /* 0x000fe400078ec0ff */
[----:B------:R-:W-:-:S03]  /*00b0*/  SGXT R3, R3, 0x1 ;  /* 0x000000010303781a */ /* 0x000fc60000000200 */
[----:B------:R-:W-:-:S05]  /*00c0*/  IMAD R0, R5, 0x200, R0 ;  /* 0x0000020005007824 */ /* 0x000fca00078e0200 */
[----:B------:R-:W-:-:S04]  /*00d0*/  LEA.HI R3, R3, R0, RZ, 0xa ;  /* 0x0000000003037211 */ /* 0x000fc800078f50ff */
[----:B------:R-:W-:-:S05]  /*00e0*/  SHF.R.S32.HI R3, RZ, 0xa, R3 ;  /* 0x0000000aff037819 */ /* 0x000fca0000011403 */
[----:B------:R-:W-:-:S05]  /*00f0*/  IMAD.HI R2, R3, 0x38e38e39, RZ ;  /* 0x38e38e3903027827 */ /* 0x000fca00078e02ff */
[----:B------:R-:W-:-:S04]  /*0100*/  SHF.R.S32.HI R5, RZ, 0x1, R2 ;  /* 0x00000001ff057819 */ /* 0x000fc80000011402 */
[----:B------:R-:W-:Y:S02]  /*0110*/  LEA.HI R2, R2, R5, RZ, 0x1 ;  /* 0x0000000502027211 */ /* 0x000fe400078f08ff */
[----:B------:R-:W1:Y:S03]  /*0120*/  LDC.64 R4, c[0x0][0x210] ;  /* 0x00008400ff047b82 */ /* 0x000e660000000a00 */
[----:B------:R-:W-:-:S04]  /*0130*/  IMAD R15, R2, -0x9, R3 ;  /* 0xfffffff7020f7824 */ /* 0x000fc800078e0203 */
[C---:B--2---:R-:W-:Y:S01]  /*0140*/  IMAD.WIDE R8, R15.reuse, 0x4, R8 ;  /* 0x000000040f087825 */ /* 0x044fe200078e0208 */
[----:B------:R-:W2:Y:S05]  /*0150*/  LDC.64 R2, c[0x0][0x218] ;  /* 0x00008600ff027b82 */ /* 0x000eaa0000000a00 */
[----:B------:R-:W3:Y:S01]  /*0160*/  LDG.E.EL R9, desc[UR4][R8.64] ;  /* 0x0000000408097981 */ /* 0x000ee2000c2e1900 */
[----:B----4-:R-:W-:-:S04]  /*0170*/  IMAD.WIDE R12, R15, 0x4, R12 ;  /* 0x000000040f0c7825 */ /* 0x010fc800078e020c */
[----:B-1----:R-:W-:Y:S02]  /*0180*/  IMAD.WIDE R4, R0, 0x4, R4 ;  /* 0x0000000400047825 */ /* 0x002fe400078e0204 */
[----:B------:R-:W4:Y:S04]  /*0190*/  LDG.E.EL R13, desc[UR4][R12.64] ;  /* 0x000000040c0d7981 */ /* 0x000f28000c2e1900 */
[----:B------:R-:W4:Y:S01]  /*01a0*/  LDG.E.128 R4, desc[UR4][R4.64] ;  /* 0x0000000404047981 */ /* 0x000f22000c1e1d00 */
[----:B--2---:R-:W-:-:S06]  /*01b0*/  IMAD.WIDE R2, R15, 0x4, R2 ;  /* 0x000000040f027825 */ /* 0x004fcc00078e0202 */
[----:B------:R1:W4:Y:S01]  /*01c0*/  LDG.E.EL R2, desc[UR4][R2.64] ;  /* 0x0000000402027981 */ /* 0x000322000c2e1900 */
[----:B-----5:R-:W-:-:S05]  /*01d0*/  IMAD.WIDE R10, R15, 0x4, R10 ;  /* 0x000000040f0a7825 */ /* 0x020fca00078e020a */
[----:B------:R4:W2:Y:S01]  /*01e0*/  LDG.E.EL R8, desc[UR4][R10.64] ;  /* 0x000000040a087981 */ /* 0x0008a2000c2e1900 */
[----:B-1----:R-:W-:Y:S02]  /*01f0*/  IMAD.MOV.U32 R3, RZ, RZ, 0x3e800000 ;  /* 0x3e800000ff037424 */ /* 0x002fe400078e00ff */
[----:B---3--:R-:W-:-:S04]  /*0200*/  FADD R9, R9, 9.9999997473787516356e-06 ;  /* 0x3727c5ac09097421 */ /* 0x008fc80000000000 */
[----:B------:R-:W1:Y:S02]  /*0210*/  MUFU.SQRT R14, R9 ;  /* 0x00000009000e7308 */ /* 0x000e640000002000 */
[C---:B-1----:R-:W-:Y:S02]  /*0220*/  FSETP.GT.AND P0, PT, R14.reuse, 8.50705917302346158658e+37, PT ;  /* 0x7e8000000e00780b */ /* 0x042fe40003f04000 */
[----:B------:R-:W-:-:S11]  /*0230*/  FSETP.GEU.AND P1, PT, R14, 1.175494350822287508e-38, PT ;  /* 0x008000000e00780b */ /* 0x000fd60003f2e000 */
[----:B------:R-:W-:-:S04]  /*0240*/  @P0 FMUL R14, R14, 0.25 ;  /* 0x3e8000000e0e0820 */ /* 0x000fc80000400000 */
[----:B------:R-:W-:-:S06]  /*0250*/  @!P1 FMUL R14, R14, 16777216 ;  /* 0x4b8000000e0e9820 */ /* 0x000fcc0000400000 */
[----:B------:R-:W1:Y:S01]  /*0260*/  MUFU.RCP R14, R14 ;  /* 0x0000000e000e7308 */ /* 0x000e620000001000 */
[----:B------:R-:W-:Y:S01]  /*0270*/  FSEL R3, R3, 1, P0 ;  /* 0x3f80000003037808 */ /* 0x000fe20000000000 */
[----:B----4-:R-:W-:-:S04]  /*0280*/  FADD R10, R4, -R2 ;  /* 0x80000002040a7221 */ /* 0x010fc80000000000 */
[----:B------:R-:W-:Y:S01]  /*0290*/  @!P1 FMUL R3, R3, 16777216 ;  /* 0x4b80000003039820 */ /* 0x000fe20000400000 */
[----:B------:R-:W-:-:S03]  /*02a0*/  FADD R4, R5, -R2 ;  /* 0x8000000205047221 */ /* 0x000fc60000000000 */
[----:B-1----:R-:W-:-:S04]  /*02b0*/  FMUL R3, R14, R3 ;  /* 0x000000030e037220 */ /* 0x002fc80000400000 */
[C---:B------:R-:W-:Y:S01]  /*02c0*/  FMUL R10, R3.reuse, R10 ;  /* 0x0000000a030a7220 */ /* 0x040fe20000400000 */
[----:B------:R-:W-:-:S03]  /*02d0*/  FMUL R4, R3, R4 ;  /* 0x0000000403047220 */ /* 0x000fc60000400000 */
[C-C-:B--2---:R-:W-:Y:S01]  /*02e0*/  FFMA R10, R8.reuse, R10, R13.reuse ;  /* 0x0000000a080a7223 */ /* 0x144fe2000000000d */
[--C-:B------:R-:W-:Y:S01]  /*02f0*/  FFMA R5, R8, R4, R13.reuse ;  /* 0x0000000408057223 */ /* 0x100fe2000000000d */
[--C-:B------:R-:W-:Y:S01]  /*0300*/  FADD R6, R6, -R2.reuse ;  /* 0x8000000206067221 */ /* 0x100fe20000000000 */
[----:B------:R-:W-:Y:S02]  /*0310*/  FADD R2, R7, -R2 ;  /* 0x8000000207027221 */ /* 0x000fe40000000000 */
[C---:B------:R-:W-:Y:S02]  /*0320*/  FSETP.GTU.AND P4, PT, R10.reuse, RZ, PT ;  /* 0x000000ff0a00720b */ /* 0x040fe40003f8c000 */
[----:B------:R-:W-:Y:S01]  /*0330*/  FSETP.GTU.AND P0, PT, R5, RZ, PT ;  /* 0x000000ff0500720b */ /* 0x000fe20003f0c000 */
[C---:B------:R-:W-:Y:S01]  /*0340*/  FMUL R4, R3.reuse, R2 ;  /* 0x0000000203047220 */ /* 0x040fe20000400000 */
[----:B------:R-:W-:Y:S01]  /*0350*/  FMUL R6, R3, R6 ;  /* 0x0000000603067220 */ /* 0x000fe20000400000 */
[----:B------:R-:W-:Y:S01]  /*0360*/  FSETP.GE.OR P1, PT, R10, 6, !P4 ;  /* 0x40c000000a00780b */ /* 0x000fe20006726400 */
[----:B------:R-:W1:Y:S01]  /*0370*/  LDC.64 R2, c[0x0][0x238] ;  /* 0x00008e00ff027b82 */ /* 0x000e620000000a00 */
[----:B------:R-:W-:Y:S01]  /*0380*/  FSETP.GE.OR P2, PT, R5, 6, !P0 ;  /* 0x40c000000500780b */ /* 0x000fe20004746400 */
[C-C-:B------:R-:W-:Y:S01]  /*0390*/  FFMA R7, R8.reuse, R4, R13.reuse ;  /* 0x0000000408077223 */ /* 0x140fe2000000000d */
[----:B------:R-:W-:Y:S01]  /*03a0*/  FFMA R6, R8, R6, R13 ;  /* 0x0000000608067223 */ /* 0x000fe2000000000d */
[----:B------:R-:W-:-:S02]  /*03b0*/  SEL R9, RZ, 0x1, !P1 ;  /* 0x00000001ff097807 */ /* 0x000fc40004800000 */
[----:B------:R-:W-:Y:S02]  /*03c0*/  SEL R4, RZ, 0x1, !P2 ;  /* 0x00000001ff047807 */ /* 0x000fe40005000000 */
[----:B------:R-:W-:Y:S02]  /*03d0*/  FSETP.GTU.AND P3, PT, R6, RZ, PT ;  /* 0x000000ff0600720b */ /* 0x000fe40003f6c000 */
[----:B------:R-:W-:Y:S02]  /*03e0*/  PRMT R11, R9, 0x3340, R4 ;  /* 0x00003340090b7816 */ /* 0x000fe40000000004 */
[----:B------:R-:W-:Y:S02]  /*03f0*/  FSETP.GTU.AND P6, PT, R7, RZ, PT ;  /* 0x000000ff0700720b */ /* 0x000fe40003fcc000 */
[----:B------:R-:W-:Y:S02]  /*0400*/  FSEL R4, R10, RZ, P4 ;  /* 0x000000ff0a047208 */ /* 0x000fe40002000000 */
[----:B------:R-:W-:-:S02]  /*0410*/  FSETP.GE.OR P1, PT, R6, 6, !P3 ;  /* 0x40c000000600780b */ /* 0x000fc40005f26400 */
[----:B------:R-:W-:Y:S02]  /*0420*/  FSETP.GE.OR P2, PT, R7, 6, !P6 ;  /* 0x40c000000700780b */ /* 0x000fe40007746400 */
[----:B------:R-:W-:Y:S02]  /*0430*/  FSETP.GEU.AND P5, PT, R4, 6, PT ;  /* 0x40c000000400780b */ /* 0x000fe40003fae000 */
[----:B------:R-:W-:Y:S02]  /*0440*/  FSEL R5, R5, RZ, P0 ;  /* 0x000000ff05057208 */ /* 0x000fe40000000000 */
[----:B------:R-:W-:Y:S02]  /*0450*/  FSEL R6, R6, RZ, P3 ;  /* 0x000000ff06067208 */ /* 0x000fe40001800000 */
[----:B------:R-:W-:Y:S02]  /*0460*/  FSEL R7, R7, RZ, P6 ;  /* 0x000000ff07077208 */ /* 0x000fe40003000000 */
[----:B------:R-:W-:-:S02]  /*0470*/  SEL R9, RZ, 0x1, !P1 ;  /* 0x00000001ff097807 */ /* 0x000fc40004800000 */
[----:B------:R-:W-:Y:S02]  /*0480*/  SEL R8, RZ, 0x1, !P2 ;  /* 0x00000001ff087807 */ /* 0x000fe40005000000 */
[----:B------:R-:W-:Y:S02]  /*0490*/  FSETP.GEU.AND P4, PT, R5, 6, PT ;  /* 0x40c000000500780b */ /* 0x000fe40003f8e000 */
[----:B------:R-:W-:Y:S02]  /*04a0*/  FSETP.GEU.AND P2, PT, R6, 6, PT ;  /* 0x40c000000600780b */ /* 0x000fe40003f4e000 */
[----:B------:R-:W-:Y:S02]  /*04b0*/  FSETP.GEU.AND P1, PT, R7, 6, PT ;  /* 0x40c000000700780b */ /* 0x000fe40003f2e000 */
[----:B------:R-:W-:Y:S02]  /*04c0*/  FSETP.NAN.AND P6, PT, R4, R4, PT ;  /* 0x000000040400720b */ /* 0x000fe40003fc8000 */
[----:B------:R-:W-:-:S02]  /*04d0*/  PRMT R10, R9, 0x3340, R8 ;  /* 0x00003340090a7816 */ /* 0x000fc40000000008 */
[----:B------:R-:W-:Y:S02]  /*04e0*/  @P5 SEL R4, R4, 0x40c00000, P6 ;  /* 0x40c0000004045807 */ /* 0x000fe40003000000 */
[----:B------:R-:W-:Y:S02]  /*04f0*/  FSETP.NAN.AND P3, PT, R5, R5, PT ;  /* 0x000000050500720b */ /* 0x000fe40003f68000 */
[----:B------:R-:W-:Y:S02]  /*0500*/  FSETP.NAN.AND P5, PT, R6, R6, PT ;  /* 0x000000060600720b */ /* 0x000fe40003fa8000 */
[----:B------:R-:W-:Y:S02]  /*0510*/  FSETP.NAN.AND P6, PT, R7, R7, PT ;  /* 0x000000070700720b */ /* 0x000fe40003fc8000 */
[----:B------:R-:W-:Y:S01]  /*0520*/  IADD3 R8, P0, R0, UR6, RZ ;  /* 0x0000000600087c10 */ /* 0x000fe2000ff1e0ff */
[----:B-1----:R-:W-:Y:S01]  /*0530*/  IMAD.WIDE R2, R0, 0x4, R2 ;  /* 0x0000000400027825 */ /* 0x002fe200078e0202 */
[----:B------:R-:W-:-:S02]  /*0540*/  @P4 SEL R5, R5, 0x40c00000, P3 ;  /* 0x40c0000005054807 */ /* 0x000fc40001800000 */
[----:B------:R-:W-:Y:S02]  /*0550*/  @P2 SEL R6, R6, 0x40c00000, P5 ;  /* 0x40c0000006062807 */ /* 0x000fe40002800000 */
[----:B------:R-:W-:Y:S02]  /*0560*/  @P1 SEL R7, R7, 0x40c00000, P6 ;  /* 0x40c0000007071807 */ /* 0x000fe40003000000 */
[----:B------:R-:W-:Y:S02]  /*0570*/  LEA.HI.X.SX32 R9, R0, UR7, 0x1, P0 ;  /* 0x0000000700097c11 */ /* 0x000fe400080f0eff */
[----:B------:R-:W-:Y:S01]  /*0580*/  PRMT R11, R11, 0x5410, R10 ;  /* 0x000054100b0b7816 */ /* 0x000fe2000000000a */
[----:B------:R-:W-:Y:S04]  /*0590*/  STG.E.128 desc[UR4][R2.64], R4 ;  /* 0x0000000402007986 */ /* 0x000fe8000c101d04 */
[----:B------:R-:W-:Y:S01]  /*05a0*/  STG.E desc[UR4][R8.64], R11 ;  /* 0x0000000b08007986 */ /* 0x000fe2000c101904 */
[----:B------:R-:W-:Y:S05]  /*05b0*/  EXIT ;  /* 0x000000000000794d */ /* 0x000fea0003800000 */
.L_x_0:
[----:B------:R-:W-:-:S00]  /*05c0*/  BRA `(.L_x_0) ;  /* 0xfffffffc00fc7947 */ /* 0x000fc0000383ffff */
[----:B------:R-:W-:-:S00]  /*05d0*/  NOP ;  /* 0x0000000000007918 */ /* 0x000fc00000000000 */
        /* <DEDUP_REMOVED lines=10> */
.L_x_1:


//--------------------- .nv.global.init           --------------------------
	.section	.nv.global.init,"aw",@progbits
.nv.global.init:
	.type		_$_str,@object
	.size		_$_str,(_$_str_$_2 - _$_str)
_$_str:
        /*0000*/ 	.byte	0x5f, 0x5f, 0x43, 0x55, 0x44, 0x41, 0x5f, 0x46, 0x54, 0x5a, 0x00
	.type		_$_str_$_2,@object
	.size		_$_str_$_2,(.L_1 - _$_str_$_2)
_$_str_$_2:
        /*000b*/ 	.byte	0x5f, 0x5f, 0x43, 0x55, 0x44, 0x41, 0x5f, 0x50, 0x52, 0x45, 0x43, 0x5f, 0x53, 0x51, 0x52, 0x54
        /*001b*/ 	.byte	0x00
.L_1:


//--------------------- .nv.constant0.triton_poi_fused__native_batch_norm_legit_no_training_hardtanh_hardtanh_backward_16 --------------------------
	.section	.nv.constant0.triton_poi_fused__native_batch_norm_legit_no_training_hardtanh_hardtanh_backward_16,"a",@progbits
	.sectionflags	@""
	.align	4
.nv.constant0.triton_poi_fused__native_batch_norm_legit_no_training_hardtanh_hardtanh_backward_16:
	.zero		588
